//
// Generated by NVIDIA NVVM Compiler
//
// Compiler Build ID: CL-36424714
// Cuda compilation tools, release 13.0, V13.0.88
// Based on NVVM 20.0.0
//

.version 9.0
.target sm_100
.address_size 64

	// .globl	_Z8findAreaPiPdS0_S0_S0_
.func  (.param .align 16 .b8 func_retval0[16]) __internal_trig_reduction_slowpathd
(
	.param .b64 __internal_trig_reduction_slowpathd_param_0
)
;
.global .align 8 .b8 __cudart_i2opi_d[144] = {8, 93, 141, 31, 177, 95, 251, 107, 234, 146, 82, 138, 247, 57, 7, 61, 123, 241, 229, 235, 199, 186, 39, 117, 45, 234, 95, 158, 102, 63, 70, 79, 183, 9, 203, 39, 207, 126, 54, 109, 31, 109, 10, 90, 139, 17, 47, 239, 15, 152, 5, 222, 255, 151, 248, 31, 59, 40, 249, 189, 139, 95, 132, 156, 244, 57, 83, 131, 57, 214, 145, 57, 65, 126, 95, 180, 38, 112, 156, 233, 132, 68, 187, 46, 245, 53, 130, 232, 62, 167, 41, 177, 28, 235, 29, 254, 28, 146, 209, 9, 234, 46, 73, 6, 224, 210, 77, 66, 58, 110, 36, 183, 97, 197, 187, 222, 171, 99, 81, 254, 65, 144, 67, 60, 153, 149, 98, 219, 192, 221, 52, 245, 209, 87, 39, 252, 41, 21, 68, 78, 110, 131, 249, 162};
.global .align 16 .b8 __cudart_sin_cos_coeffs[128] = {70, 210, 176, 44, 241, 229, 90, 190, 146, 227, 172, 105, 227, 29, 199, 62, 161, 98, 219, 25, 160, 1, 42, 191, 24, 8, 17, 17, 17, 17, 129, 63, 84, 85, 85, 85, 85, 85, 197, 191, 0, 0, 0, 0, 0, 0, 0, 0, 0, 0, 0, 0, 0, 0, 0, 0, 100, 129, 253, 32, 131, 255, 168, 189, 40, 133, 239, 193, 167, 238, 33, 62, 217, 230, 6, 142, 79, 126, 146, 190, 233, 188, 221, 25, 160, 1, 250, 62, 71, 93, 193, 22, 108, 193, 86, 191, 81, 85, 85, 85, 85, 85, 165, 63, 0, 0, 0, 0, 0, 0, 224, 191, 0, 0, 0, 0, 0, 0, 240, 63};

.visible .entry _Z8findAreaPiPdS0_S0_S0_(
	.param .u64 .ptr .align 1 _Z8findAreaPiPdS0_S0_S0__param_0,
	.param .u64 .ptr .align 1 _Z8findAreaPiPdS0_S0_S0__param_1,
	.param .u64 .ptr .align 1 _Z8findAreaPiPdS0_S0_S0__param_2,
	.param .u64 .ptr .align 1 _Z8findAreaPiPdS0_S0_S0__param_3,
	.param .u64 .ptr .align 1 _Z8findAreaPiPdS0_S0_S0__param_4
)
{
	.reg .pred 	%p<6>;
	.reg .b32 	%r<15>;
	.reg .b64 	%rd<19>;
	.reg .b64 	%fd<41>;

	ld.param.u64 	%rd1, [_Z8findAreaPiPdS0_S0_S0__param_0];
	ld.param.u64 	%rd2, [_Z8findAreaPiPdS0_S0_S0__param_1];
	ld.param.u64 	%rd3, [_Z8findAreaPiPdS0_S0_S0__param_2];
	ld.param.u64 	%rd4, [_Z8findAreaPiPdS0_S0_S0__param_3];
	ld.param.u64 	%rd5, [_Z8findAreaPiPdS0_S0_S0__param_4];
	cvta.to.global.u64 	%rd6, %rd5;
	mov.u32 	%r5, %tid.x;
	mov.u32 	%r6, %ctaid.x;
	mov.u32 	%r7, %ntid.x;
	mad.lo.s32 	%r1, %r6, %r7, %r5;
	cvt.rn.f64.s32 	%fd1, %r1;
	ld.global.f64 	%fd9, [%rd6];
	setp.leu.f64 	%p1, %fd9, %fd1;
	@%p1 bra 	$L__BB0_6;
	cvta.to.global.u64 	%rd7, %rd1;
	cvta.to.global.u64 	%rd8, %rd2;
	cvta.to.global.u64 	%rd9, %rd4;
	ld.global.u32 	%r8, [%rd7];
	cvt.rn.f64.s32 	%fd10, %r8;
	ld.global.f64 	%fd11, [%rd8];
	fma.rn.f64 	%fd2, %fd11, %fd1, %fd10;
	mul.wide.s32 	%rd10, %r1, 8;
	add.s64 	%rd11, %rd9, %rd10;
	st.global.f64 	[%rd11], %fd2;
	add.f64 	%fd3, %fd2, %fd2;
	abs.f64 	%fd4, %fd3;
	setp.neu.f64 	%p2, %fd4, 0d7FF0000000000000;
	@%p2 bra 	$L__BB0_3;
	mov.f64 	%fd17, 0d0000000000000000;
	mul.rn.f64 	%fd40, %fd3, %fd17;
	mov.b32 	%r14, 0;
	bra.uni 	$L__BB0_5;
$L__BB0_3:
	mul.f64 	%fd12, %fd3, 0d3FE45F306DC9C883;
	cvt.rni.s32.f64 	%r14, %fd12;
	cvt.rn.f64.s32 	%fd13, %r14;
	fma.rn.f64 	%fd14, %fd13, 0dBFF921FB54442D18, %fd3;
	fma.rn.f64 	%fd15, %fd13, 0dBC91A62633145C00, %fd14;
	fma.rn.f64 	%fd40, %fd13, 0dB97B839A252049C0, %fd15;
	setp.ltu.f64 	%p3, %fd4, 0d41E0000000000000;
	@%p3 bra 	$L__BB0_5;
	{ // callseq 0, 0
	.param .b64 param0;
	st.param.f64 	[param0], %fd3;
	.param .align 16 .b8 retval0[16];
	call.uni (retval0), 
	__internal_trig_reduction_slowpathd, 
	(
	param0
	);
	ld.param.f64 	%fd40, [retval0];
	ld.param.b32 	%r14, [retval0+8];
	} // callseq 0
$L__BB0_5:
	shl.b32 	%r11, %r14, 6;
	cvt.u64.u32 	%rd12, %r11;
	and.b64  	%rd13, %rd12, 64;
	mov.u64 	%rd14, __cudart_sin_cos_coeffs;
	add.s64 	%rd15, %rd14, %rd13;
	mul.rn.f64 	%fd18, %fd40, %fd40;
	and.b32  	%r12, %r14, 1;
	setp.eq.b32 	%p4, %r12, 1;
	selp.f64 	%fd19, 0dBDA8FF8320FD8164, 0d3DE5DB65F9785EBA, %p4;
	ld.global.nc.v2.f64 	{%fd20, %fd21}, [%rd15];
	fma.rn.f64 	%fd22, %fd19, %fd18, %fd20;
	fma.rn.f64 	%fd23, %fd22, %fd18, %fd21;
	ld.global.nc.v2.f64 	{%fd24, %fd25}, [%rd15+16];
	fma.rn.f64 	%fd26, %fd23, %fd18, %fd24;
	fma.rn.f64 	%fd27, %fd26, %fd18, %fd25;
	ld.global.nc.v2.f64 	{%fd28, %fd29}, [%rd15+32];
	fma.rn.f64 	%fd30, %fd27, %fd18, %fd28;
	fma.rn.f64 	%fd31, %fd30, %fd18, %fd29;
	fma.rn.f64 	%fd32, %fd31, %fd40, %fd40;
	fma.rn.f64 	%fd33, %fd31, %fd18, 0d3FF0000000000000;
	selp.f64 	%fd34, %fd33, %fd32, %p4;
	and.b32  	%r13, %r14, 2;
	setp.eq.s32 	%p5, %r13, 0;
	mov.f64 	%fd35, 0d0000000000000000;
	sub.f64 	%fd36, %fd35, %fd34;
	selp.f64 	%fd37, %fd34, %fd36, %p5;
	add.f64 	%fd38, %fd2, 0d3FF0000000000000;
	add.f64 	%fd39, %fd38, %fd37;
	cvta.to.global.u64 	%rd16, %rd3;
	add.s64 	%rd18, %rd16, %rd10;
	st.global.f64 	[%rd18], %fd39;
$L__BB0_6:
	ret;

}
.func  (.param .align 16 .b8 func_retval0[16]) __internal_trig_reduction_slowpathd(
	.param .b64 __internal_trig_reduction_slowpathd_param_0
)
{
	.local .align 8 .b8 	__local_depot1[40];
	.reg .b64 	%SP;
	.reg .b64 	%SPL;
	.reg .pred 	%p<10>;
	.reg .b32 	%r<47>;
	.reg .b64 	%rd<74>;
	.reg .b64 	%fd<5>;

	mov.u64 	%SPL, __local_depot1;
	ld.param.f64 	%fd4, [__internal_trig_reduction_slowpathd_param_0];
	add.u64 	%rd1, %SPL, 0;
	{
	.reg .b32 %temp; 
	mov.b64 	{%temp, %r1}, %fd4;
	}
	shr.u32 	%r2, %r1, 20;
	and.b32  	%r3, %r2, 2047;
	setp.eq.s32 	%p1, %r3, 2047;
	mov.b32 	%r46, 0;
	@%p1 bra 	$L__BB1_9;
	add.s32 	%r20, %r3, -1024;
	mov.b64 	%rd20, %fd4;
	shl.b64 	%rd2, %rd20, 11;
	shr.u32 	%r4, %r20, 6;
	sub.s32 	%r45, 15, %r4;
	sub.s32 	%r21, 19, %r4;
	setp.lt.u32 	%p2, %r20, 128;
	selp.b32 	%r6, 18, %r21, %p2;
	setp.ge.s32 	%p3, %r45, %r6;
	mov.b64 	%rd70, 0;
	@%p3 bra 	$L__BB1_4;
	add.s32 	%r23, %r6, %r4;
	neg.s32 	%r43, %r23;
	or.b64  	%rd3, %rd2, -9223372036854775808;
	mov.b64 	%rd70, 0;
	mov.b32 	%r42, 0;
	mov.u64 	%rd25, __cudart_i2opi_d;
	mov.u32 	%r44, %r45;
$L__BB1_3:
	.pragma "nounroll";
	mul.wide.s32 	%rd22, %r42, 8;
	add.s64 	%rd23, %rd1, %rd22;
	mul.wide.s32 	%rd24, %r44, 8;
	add.s64 	%rd26, %rd25, %rd24;
	ld.global.nc.u64 	%rd27, [%rd26];
	{
	.reg .u32 %r0, %r1, %r2, %r3, %alo, %ahi, %blo, %bhi, %clo, %chi;
	mov.b64 	{%alo,%ahi}, %rd27;
	mov.b64 	{%blo,%bhi}, %rd3;
	mov.b64 	{%clo,%chi}, %rd70;
	mad.lo.cc.u32 	%r0, %alo, %blo, %clo;
	madc.hi.cc.u32 	%r1, %alo, %blo, %chi;
	madc.hi.u32 	%r2, %alo, %bhi, 0;
	mad.lo.cc.u32 	%r1, %alo, %bhi, %r1;
	madc.hi.cc.u32 	%r2, %ahi, %blo, %r2;
	madc.hi.u32 	%r3, %ahi, %bhi, 0;
	mad.lo.cc.u32 	%r1, %ahi, %blo, %r1;
	madc.lo.cc.u32 	%r2, %ahi, %bhi, %r2;
	addc.u32 	%r3, %r3, 0;
	mov.b64 	%rd28, {%r0,%r1};
	mov.b64 	%rd70, {%r2,%r3};
	}
	st.local.u64 	[%rd23], %rd28;
	add.s32 	%r44, %r44, 1;
	add.s32 	%r43, %r43, 1;
	add.s32 	%r42, %r42, 1;
	setp.ne.s32 	%p4, %r43, -15;
	mov.u32 	%r45, %r6;
	@%p4 bra 	$L__BB1_3;
$L__BB1_4:
	cvt.s64.s32 	%rd29, %r45;
	cvt.u64.u32 	%rd30, %r4;
	add.s64 	%rd31, %rd30, %rd29;
	shl.b64 	%rd32, %rd31, 3;
	add.s64 	%rd33, %rd1, %rd32;
	st.local.u64 	[%rd33+-120], %rd70;
	and.b32  	%r15, %r2, 63;
	ld.local.u64 	%rd72, [%rd1+16];
	ld.local.u64 	%rd71, [%rd1+24];
	setp.eq.s32 	%p5, %r15, 0;
	@%p5 bra 	$L__BB1_6;
	shl.b64 	%rd34, %rd71, %r15;
	shr.u64 	%rd35, %rd72, 1;
	xor.b32  	%r24, %r15, 63;
	shr.u64 	%rd36, %rd35, %r24;
	or.b64  	%rd71, %rd34, %rd36;
	ld.local.u64 	%rd37, [%rd1+8];
	shl.b64 	%rd38, %rd72, %r15;
	shr.u64 	%rd39, %rd37, 1;
	shr.u64 	%rd40, %rd39, %r24;
	or.b64  	%rd72, %rd38, %rd40;
$L__BB1_6:
	and.b32  	%r25, %r1, -2147483648;
	shr.u64 	%rd41, %rd71, 62;
	cvt.u32.u64 	%r26, %rd41;
	mov.b64 	{%r27, %r28}, %rd71;
	mov.b64 	{%r29, %r30}, %rd72;
	shf.l.wrap.b32 	%r31, %r30, %r27, 2;
	shf.l.wrap.b32 	%r32, %r27, %r28, 2;
	mov.b64 	%rd42, {%r31, %r32};
	shl.b64 	%rd43, %rd72, 2;
	shr.u64 	%rd44, %rd42, 63;
	cvt.u32.u64 	%r33, %rd44;
	add.s32 	%r34, %r33, %r26;
	setp.eq.s32 	%p6, %r25, 0;
	neg.s32 	%r35, %r34;
	selp.b32 	%r46, %r34, %r35, %p6;
	setp.gt.s64 	%p7, %rd42, -1;
	mov.b64 	%rd45, 0;
	{
	.reg .u32 %r0, %r1, %r2, %r3, %a0, %a1, %a2, %a3, %b0, %b1, %b2, %b3;
	mov.b64 	{%a0,%a1}, %rd45;
	mov.b64 	{%a2,%a3}, %rd45;
	mov.b64 	{%b0,%b1}, %rd43;
	mov.b64 	{%b2,%b3}, %rd42;
	sub.cc.u32 	%r0, %a0, %b0;
	subc.cc.u32 	%r1, %a1, %b1;
	subc.cc.u32 	%r2, %a2, %b2;
	subc.u32 	%r3, %a3, %b3;
	mov.b64 	%rd46, {%r0,%r1};
	mov.b64 	%rd47, {%r2,%r3};
	}
	xor.b32  	%r36, %r25, -2147483648;
	selp.b64 	%rd73, %rd42, %rd47, %p7;
	selp.b64 	%rd14, %rd43, %rd46, %p7;
	selp.b32 	%r17, %r25, %r36, %p7;
	clz.b64 	%r37, %rd73;
	cvt.u64.u32 	%rd15, %r37;
	setp.eq.s32 	%p8, %r37, 0;
	@%p8 bra 	$L__BB1_8;
	cvt.u32.u64 	%r38, %rd15;
	and.b32  	%r39, %r38, 63;
	shl.b64 	%rd48, %rd73, %r39;
	shr.u64 	%rd49, %rd14, 1;
	not.b32 	%r40, %r38;
	and.b32  	%r41, %r40, 63;
	shr.u64 	%rd50, %rd49, %r41;
	or.b64  	%rd73, %rd48, %rd50;
$L__BB1_8:
	mov.b64 	%rd51, -3958705157555305931;
	{
	.reg .u32 %r0, %r1, %r2, %r3, %alo, %ahi, %blo, %bhi;
	mov.b64 	{%alo,%ahi}, %rd73;
	mov.b64 	{%blo,%bhi}, %rd51;
	mul.lo.u32 	%r0, %alo, %blo;
	mul.hi.u32 	%r1, %alo, %blo;
	mad.lo.cc.u32 	%r1, %alo, %bhi, %r1;
	madc.hi.u32 	%r2, %alo, %bhi, 0;
	mad.lo.cc.u32 	%r1, %ahi, %blo, %r1;
	madc.hi.cc.u32 	%r2, %ahi, %blo, %r2;
	madc.hi.u32 	%r3, %ahi, %bhi, 0;
	mad.lo.cc.u32 	%r2, %ahi, %bhi, %r2;
	addc.u32 	%r3, %r3, 0;
	mov.b64 	%rd52, {%r0,%r1};
	mov.b64 	%rd53, {%r2,%r3};
	}
	setp.gt.s64 	%p9, %rd53, 0;
	{
	.reg .u32 %r0, %r1, %r2, %r3, %a0, %a1, %a2, %a3, %b0, %b1, %b2, %b3;
	mov.b64 	{%a0,%a1}, %rd52;
	mov.b64 	{%a2,%a3}, %rd53;
	mov.b64 	{%b0,%b1}, %rd52;
	mov.b64 	{%b2,%b3}, %rd53;
	add.cc.u32 	%r0, %a0, %b0;
	addc.cc.u32 	%r1, %a1, %b1;
	addc.cc.u32 	%r2, %a2, %b2;
	addc.u32 	%r3, %a3, %b3;
	mov.b64 	%rd54, {%r0,%r1};
	mov.b64 	%rd55, {%r2,%r3};
	}
	selp.b64 	%rd56, %rd55, %rd53, %p9;
	selp.s64 	%rd57, -1, 0, %p9;
	sub.s64 	%rd58, %rd57, %rd15;
	cvt.u64.u32 	%rd59, %r17;
	shl.b64 	%rd60, %rd59, 32;
	add.s64 	%rd61, %rd56, 1;
	shr.u64 	%rd62, %rd61, 10;
	add.s64 	%rd63, %rd62, 1;
	shr.u64 	%rd64, %rd63, 1;
	shl.b64 	%rd65, %rd58, 52;
	add.s64 	%rd66, %rd65, %rd64;
	add.s64 	%rd67, %rd66, 4602678819172646912;
	or.b64  	%rd68, %rd67, %rd60;
	mov.b64 	%fd4, %rd68;
$L__BB1_9:
	st.param.f64 	[func_retval0], %fd4;
	st.param.b32 	[func_retval0+8], %r46;
	ret;

}


// ===== COMPILED SASS (sm_100) =====

	.target	sm_100

	.elftype	@"ET_EXEC"


//--------------------- .note.nv.tkinfo           --------------------------
	.section	.note.nv.tkinfo,"",@"SHT_NOTE"
	.sectionflags	@"SHF_NOTE_NV_TKINFO"
	.tkinfo
        /*0018*/ 	.word	0x00000002
        /*0030*/ 	.string	""
        /*0030*/ 	.string	"ptxas"
        /*0030*/ 	.string	"Cuda compilation tools, release 13.0, V13.0.88"
        /*0030*/ 	.string	"Build cuda_13.0.r13.0/compiler.36424714_0"
        /*0030*/ 	.string	"-arch sm_100 -m 64 "



//--------------------- .note.nv.cuinfo           --------------------------
	.section	.note.nv.cuinfo,"",@"SHT_NOTE"
	.sectionflags	@"SHF_NOTE_NV_CUINFO"
        /*0018*/ 	.short	0x0002
        /*001a*/ 	.short	0x0064
        /*001c*/ 	.short	0x0082
	.zero		2


//--------------------- .nv.info                  --------------------------
	.section	.nv.info,"",@"SHT_CUDA_INFO"
	.align	4


	//----- nvinfo : EIATTR_REGCOUNT
	.align		4
        /*0000*/ 	.byte	0x04, 0x2f
        /*0002*/ 	.short	(.L_3 - .L_2)
	.align		4
.L_2:
        /*0004*/ 	.word	index@(_Z8findAreaPiPdS0_S0_S0_)
        /*0008*/ 	.word	0x0000001c


	//----- nvinfo : EIATTR_FRAME_SIZE
	.align		4
.L_3:
        /*000c*/ 	.byte	0x04, 0x11
        /*000e*/ 	.short	(.L_5 - .L_4)
	.align		4
.L_4:
        /*0010*/ 	.word	index@($_Z8findAreaPiPdS0_S0_S0_$__internal_trig_reduction_slowpathd)
        /*0014*/ 	.word	0x00000028


	//----- nvinfo : EIATTR_FRAME_SIZE
	.align		4
.L_5:
        /*0018*/ 	.byte	0x04, 0x11
        /*001a*/ 	.short	(.L_7 - .L_6)
	.align		4
.L_6:
        /*001c*/ 	.word	index@(_Z8findAreaPiPdS0_S0_S0_)
        /*0020*/ 	.word	0x00000028


	//----- nvinfo : EIATTR_MIN_STACK_SIZE
	.align		4
.L_7:
        /*0024*/ 	.byte	0x04, 0x12
        /*0026*/ 	.short	(.L_9 - .L_8)
	.align		4
.L_8:
        /*0028*/ 	.word	index@(_Z8findAreaPiPdS0_S0_S0_)
        /*002c*/ 	.word	0x00000028
.L_9:


//--------------------- .nv.compat                --------------------------
	.section	.nv.compat,"",@"SHT_CUDA_COMPAT_INFO"
	.align	4
        /*0000*/ 	.byte	0x02, 0x09, 0x00, 0x00, 0x02, 0x02, 0x01, 0x00, 0x02, 0x05, 0x05, 0x00, 0x03, 0x07, 0x01, 0x01
        /*0010*/ 	.byte	0x02, 0x03, 0x00, 0x00, 0x02, 0x06, 0x01, 0x00, 0x04, 0x0b, 0x08, 0x00, 0x01, 0x00, 0x00, 0x00
        /*0020*/ 	.byte	0x00, 0x00, 0x00, 0x00


//--------------------- .nv.info._Z8findAreaPiPdS0_S0_S0_ --------------------------
	.section	.nv.info._Z8findAreaPiPdS0_S0_S0_,"",@"SHT_CUDA_INFO"
	.sectionflags	@""
	.align	4


	//----- nvinfo : EIATTR_CUDA_API_VERSION
	.align		4
        /*0000*/ 	.byte	0x04, 0x37
        /*0002*/ 	.short	(.L_11 - .L_10)
.L_10:
        /*0004*/ 	.word	0x00000082


	//----- nvinfo : EIATTR_KPARAM_INFO
	.align		4
.L_11:
        /*0008*/ 	.byte	0x04, 0x17
        /*000a*/ 	.short	(.L_13 - .L_12)
.L_12:
        /*000c*/ 	.word	0x00000000
        /*0010*/ 	.short	0x0004
        /*0012*/ 	.short	0x0020
        /*0014*/ 	.byte	0x00, 0xf5, 0x21, 0x00


	//----- nvinfo : EIATTR_KPARAM_INFO
	.align		4
.L_13:
        /*0018*/ 	.byte	0x04, 0x17
        /*001a*/ 	.short	(.L_15 - .L_14)
.L_14:
        /*001c*/ 	.word	0x00000000
        /*0020*/ 	.short	0x0003
        /*0022*/ 	.short	0x0018
        /*0024*/ 	.byte	0x00, 0xf5, 0x21, 0x00


	//----- nvinfo : EIATTR_KPARAM_INFO
	.align		4
.L_15:
        /*0028*/ 	.byte	0x04, 0x17
        /*002a*/ 	.short	(.L_17 - .L_16)
.L_16:
        /*002c*/ 	.word	0x00000000
        /*0030*/ 	.short	0x0002
        /*0032*/ 	.short	0x0010
        /*0034*/ 	.byte	0x00, 0xf5, 0x21, 0x00


	//----- nvinfo : EIATTR_KPARAM_INFO
	.align		4
.L_17:
        /*0038*/ 	.byte	0x04, 0x17
        /*003a*/ 	.short	(.L_19 - .L_18)
.L_18:
        /*003c*/ 	.word	0x00000000
        /*0040*/ 	.short	0x0001
        /*0042*/ 	.short	0x0008
        /*0044*/ 	.byte	0x00, 0xf5, 0x21, 0x00


	//----- nvinfo : EIATTR_KPARAM_INFO
	.align		4
.L_19:
        /*0048*/ 	.byte	0x04, 0x17
        /*004a*/ 	.short	(.L_21 - .L_20)
.L_20:
        /*004c*/ 	.word	0x00000000
        /*0050*/ 	.short	0x0000
        /*0052*/ 	.short	0x0000
        /*0054*/ 	.byte	0x00, 0xf5, 0x21, 0x00


	//----- nvinfo : EIATTR_SPARSE_MMA_MASK
	.align		4
.L_21:
        /*0058*/ 	.byte	0x03, 0x50
        /*005a*/ 	.short	0x0000


	//----- nvinfo : EIATTR_MAXREG_COUNT
	.align		4
        /*005c*/ 	.byte	0x03, 0x1b
        /*005e*/ 	.short	0x00ff


	//----- nvinfo : EIATTR_MERCURY_ISA_VERSION
	.align		4
        /*0060*/ 	.byte	0x03, 0x5f
        /*0062*/ 	.short	0x0101


	//----- nvinfo : EIATTR_VRC_CTA_INIT_COUNT
	.align		4
        /*0064*/ 	.byte	0x02, 0x4a
	.zero		1
	.zero		1


	//----- nvinfo : EIATTR_EXIT_INSTR_OFFSETS
	.align		4
        /*0068*/ 	.byte	0x04, 0x1c
        /*006a*/ 	.short	(.L_23 - .L_22)


	//   ....[0]....
.L_22:
        /*006c*/ 	.word	0x000000b0


	//   ....[1]....
        /*0070*/ 	.word	0x00000500


	//----- nvinfo : EIATTR_CRS_STACK_SIZE
	.align		4
.L_23:
        /*0074*/ 	.byte	0x04, 0x1e
        /*0076*/ 	.short	(.L_25 - .L_24)
.L_24:
        /*0078*/ 	.word	0x00000000


	//----- nvinfo : EIATTR_CBANK_PARAM_SIZE
	.align		4
.L_25:
        /*007c*/ 	.byte	0x03, 0x19
        /*007e*/ 	.short	0x0028


	//----- nvinfo : EIATTR_PARAM_CBANK
	.align		4
        /*0080*/ 	.byte	0x04, 0x0a
        /*0082*/ 	.short	(.L_27 - .L_26)
	.align		4
.L_26:
        /*0084*/ 	.word	index@(.nv.constant0._Z8findAreaPiPdS0_S0_S0_)
        /*0088*/ 	.short	0x0380
        /*008a*/ 	.short	0x0028


	//----- nvinfo : EIATTR_SW_WAR
	.align		4
.L_27:
        /*008c*/ 	.byte	0x04, 0x36
        /*008e*/ 	.short	(.L_29 - .L_28)
.L_28:
        /*0090*/ 	.word	0x00000008
.L_29:


//--------------------- .nv.callgraph             --------------------------
	.section	.nv.callgraph,"",@"SHT_CUDA_CALLGRAPH"
	.align	4
	.sectionentsize	8
	.align		4
        /*0000*/ 	.word	0x00000000
	.align		4
        /*0004*/ 	.word	0xffffffff
	.align		4
        /*0008*/ 	.word	0x00000000
	.align		4
        /*000c*/ 	.word	0xfffffffe
	.align		4
        /*0010*/ 	.word	0x00000000
	.align		4
        /*0014*/ 	.word	0xfffffffd
	.align		4
        /*0018*/ 	.word	0x00000000
	.align		4
        /*001c*/ 	.word	0xfffffffc


//--------------------- .nv.constant4             --------------------------
	.section	.nv.constant4,"a",@progbits
	.align	8
	.align		8
.nv.constant4:
        /*0000*/ 	.dword	__cudart_i2opi_d
	.align		8
        /*0008*/ 	.dword	__cudart_sin_cos_coeffs


//--------------------- .text._Z8findAreaPiPdS0_S0_S0_ --------------------------
	.section	.text._Z8findAreaPiPdS0_S0_S0_,"ax",@progbits
	.align	128
        .global         _Z8findAreaPiPdS0_S0_S0_
        .type           _Z8findAreaPiPdS0_S0_S0_,@function
        .size           _Z8findAreaPiPdS0_S0_S0_,(.L_x_10 - _Z8findAreaPiPdS0_S0_S0_)
        .other          _Z8findAreaPiPdS0_S0_S0_,@"STO_CUDA_ENTRY STV_DEFAULT"
_Z8findAreaPiPdS0_S0_S0_:
.text._Z8findAreaPiPdS0_S0_S0_:
[----:B------:R-:W0:Y:S08]  /*0000*/  LDC R1, c[0x0][0x37c] ;  /* 0x0000df00ff017b82 */ /* 0x000e300000000800 */
[----:B------:R-:W1:Y:S01]  /*0010*/  LDC.64 R2, c[0x0][0x3a0] ;  /* 0x0000e800ff027b82 */ /* 0x000e620000000a00 */
[----:B------:R-:W1:Y:S01]  /*0020*/  LDCU.64 UR4, c[0x0][0x358] ;  /* 0x00006b00ff0477ac */ /* 0x000e620008000a00 */
[----:B0-----:R-:W-:Y:S01]  /*0030*/  VIADD R1, R1, 0xffffffd8 ;  /* 0xffffffd801017836 */ /* 0x001fe20000000000 */
[----:B-1----:R-:W2:Y:S05]  /*0040*/  LDG.E.64 R2, desc[UR4][R2.64] ;  /* 0x0000000402027981 */ /* 0x002eaa000c1e1b00 */
[----:B------:R-:W0:Y:S01]  /*0050*/  S2UR UR6, SR_CTAID.X ;  /* 0x00000000000679c3 */ /* 0x000e220000002500 */
[----:B------:R-:W0:Y:S07]  /*0060*/  S2R R8, SR_TID.X ;  /* 0x0000000000087919 */ /* 0x000e2e0000002100 */
[----:B------:R-:W0:Y:S02]  /*0070*/  LDC R5, c[0x0][0x360] ;  /* 0x0000d800ff057b82 */ /* 0x000e240000000800 */
[----:B0-----:R-:W-:-:S04]  /*0080*/  IMAD R8, R5, UR6, R8 ;  /* 0x0000000605087c24 */ /* 0x001fc8000f8e0208 */
[----:B------:R-:W2:Y:S02]  /*0090*/  I2F.F64 R6, R8 ;  /* 0x0000000800067312 */ /* 0x000ea40000201c00 */
[----:B--2---:R-:W-:-:S14]  /*00a0*/  DSETP.GT.AND P0, PT, R2, R6, PT ;  /* 0x000000060200722a */ /* 0x004fdc0003f04000 */
[----:B------:R-:W-:Y:S05]  /*00b0*/  @!P0 EXIT ;  /* 0x000000000000894d */ /* 0x000fea0003800000 */
[----:B------:R-:W0:Y:S08]  /*00c0*/  LDC.64 R10, c[0x0][0x380] ;  /* 0x0000e000ff0a7b82 */ /* 0x000e300000000a00 */
[----:B------:R-:W1:Y:S08]  /*00d0*/  LDC.64 R12, c[0x0][0x388] ;  /* 0x0000e200ff0c7b82 */ /* 0x000e700000000a00 */
[----:B------:R-:W2:Y:S01]  /*00e0*/  LDC.64 R14, c[0x0][0x398] ;  /* 0x0000e600ff0e7b82 */ /* 0x000ea20000000a00 */
[----:B0-----:R-:W3:Y:S04]  /*00f0*/  LDG.E R10, desc[UR4][R10.64] ;  /* 0x000000040a0a7981 */ /* 0x001ee8000c1e1900 */
[----:B-1----:R-:W4:Y:S01]  /*0100*/  LDG.E.64 R12, desc[UR4][R12.64] ;  /* 0x000000040c0c7981 */ /* 0x002f22000c1e1b00 */
[----:B------:R-:W-:Y:S01]  /*0110*/  BSSY.RECONVERGENT B0, `(.L_x_0) ;  /* 0x000001c000007945 */ /* 0x000fe20003800200 */
[----:B--2---:R-:W-:Y:S01]  /*0120*/  IMAD.WIDE R14, R8, 0x8, R14 ;  /* 0x00000008080e7825 */ /* 0x004fe200078e020e */
[----:B---3--:R-:W4:Y:S02]  /*0130*/  I2F.F64 R2, R10 ;  /* 0x0000000a00027312 */ /* 0x008f240000201c00 */
[----:B----4-:R-:W-:-:S07]  /*0140*/  DFMA R6, R6, R12, R2 ;  /* 0x0000000c0606722b */ /* 0x010fce0000000002 */
[----:B------:R0:W-:Y:S01]  /*0150*/  STG.E.64 desc[UR4][R14.64], R6 ;  /* 0x000000060e007986 */ /* 0x0001e2000c101b04 */
[----:B------:R-:W-:-:S08]  /*0160*/  DADD R4, R6, R6 ;  /* 0x0000000006047229 */ /* 0x000fd00000000006 */
[----:B------:R-:W-:-:S14]  /*0170*/  DSETP.NEU.AND P0, PT, |R4|, +INF , PT ;  /* 0x7ff000000400742a */ /* 0x000fdc0003f0d200 */
[----:B------:R-:W-:Y:S01]  /*0180*/  @!P0 DMUL R2, RZ, R4 ;  /* 0x00000004ff028228 */ /* 0x000fe20000000000 */
[----:B------:R-:W-:Y:S01]  /*0190*/  @!P0 IMAD.MOV.U32 R0, RZ, RZ, RZ ;  /* 0x000000ffff008224 */ /* 0x000fe200078e00ff */
[----:B0-----:R-:W-:Y:S09]  /*01a0*/  @!P0 BRA `(.L_x_1) ;  /* 0x0000000000488947 */ /* 0x001ff20003800000 */
[----:B------:R-:W-:Y:S01]  /*01b0*/  UMOV UR6, 0x6dc9c883 ;  /* 0x6dc9c88300067882 */ /* 0x000fe20000000000 */
[----:B------:R-:W-:Y:S01]  /*01c0*/  UMOV UR7, 0x3fe45f30 ;  /* 0x3fe45f3000077882 */ /* 0x000fe20000000000 */
[C---:B------:R-:W-:Y:S02]  /*01d0*/  DSETP.GE.AND P0, PT, |R4|.reuse, 2.14748364800000000000e+09, PT ;  /* 0x41e000000400742a */ /* 0x040fe40003f06200 */
[----:B------:R-:W-:Y:S01]  /*01e0*/  DMUL R10, R4, UR6 ;  /* 0x00000006040a7c28 */ /* 0x000fe20008000000 */
[----:B------:R-:W-:Y:S01]  /*01f0*/  UMOV UR6, 0x54442d18 ;  /* 0x54442d1800067882 */ /* 0x000fe20000000000 */
[----:B------:R-:W-:-:S04]  /*0200*/  UMOV UR7, 0x3ff921fb ;  /* 0x3ff921fb00077882 */ /* 0x000fc80000000000 */
[----:B------:R-:W0:Y:S08]  /*0210*/  F2I.F64 R0, R10 ;  /* 0x0000000a00007311 */ /* 0x000e300000301100 */
[----:B0-----:R-:W0:Y:S02]  /*0220*/  I2F.F64 R2, R0 ;  /* 0x0000000000027312 */ /* 0x001e240000201c00 */
[----:B0-----:R-:W-:Y:S01]  /*0230*/  DFMA R12, R2, -UR6, R4 ;  /* 0x80000006020c7c2b */ /* 0x001fe20008000004 */
[----:B------:R-:W-:Y:S01]  /*0240*/  UMOV UR6, 0x33145c00 ;  /* 0x33145c0000067882 */ /* 0x000fe20000000000 */
[----:B------:R-:W-:-:S06]  /*0250*/  UMOV UR7, 0x3c91a626 ;  /* 0x3c91a62600077882 */ /* 0x000fcc0000000000 */
[----:B------:R-:W-:Y:S01]  /*0260*/  DFMA R12, R2, -UR6, R12 ;  /* 0x80000006020c7c2b */ /* 0x000fe2000800000c */
[----:B------:R-:W-:Y:S01]  /*0270*/  UMOV UR6, 0x252049c0 ;  /* 0x252049c000067882 */ /* 0x000fe20000000000 */
[----:B------:R-:W-:-:S06]  /*0280*/  UMOV UR7, 0x397b839a ;  /* 0x397b839a00077882 */ /* 0x000fcc0000000000 */
[----:B------:R-:W-:Y:S01]  /*0290*/  DFMA R2, R2, -UR6, R12 ;  /* 0x8000000602027c2b */ /* 0x000fe2000800000c */
[----:B------:R-:W-:Y:S10]  /*02a0*/  @!P0 BRA `(.L_x_1) ;  /* 0x0000000000088947 */ /* 0x000ff40003800000 */
[----:B------:R-:W-:-:S07]  /*02b0*/  MOV R10, 0x2d0 ;  /* 0x000002d0000a7802 */ /* 0x000fce0000000f00 */
[----:B------:R-:W-:Y:S05]  /*02c0*/  CALL.REL.NOINC `($_Z8findAreaPiPdS0_S0_S0_$__internal_trig_reduction_slowpathd) ;  /* 0x0000000000907944 */ /* 0x000fea0003c00000 */
.L_x_1:
[----:B------:R-:W-:Y:S05]  /*02d0*/  BSYNC.RECONVERGENT B0 ;  /* 0x0000000000007941 */ /* 0x000fea0003800200 */
.L_x_0:
[----:B------:R-:W0:Y:S01]  /*02e0*/  LDCU.64 UR6, c[0x4][0x8] ;  /* 0x01000100ff0677ac */ /* 0x000e220008000a00 */
[----:B------:R-:W-:-:S05]  /*02f0*/  IMAD.SHL.U32 R4, R0, 0x40, RZ ;  /* 0x0000004000047824 */ /* 0x000fca00078e00ff */
[----:B------:R-:W-:-:S04]  /*0300*/  LOP3.LUT R4, R4, 0x40, RZ, 0xc0, !PT ;  /* 0x0000004004047812 */ /* 0x000fc800078ec0ff */
[----:B0-----:R-:W-:-:S05]  /*0310*/  IADD3 R10, P0, PT, R4, UR6, RZ ;  /* 0x00000006040a7c10 */ /* 0x001fca000ff1e0ff */
[----:B------:R-:W-:-:S05]  /*0320*/  IMAD.X R11, RZ, RZ, UR7, P0 ;  /* 0x00000007ff0b7e24 */ /* 0x000fca00080e06ff */
[----:B------:R-:W2:Y:S04]  /*0330*/  LDG.E.128.CONSTANT R12, desc[UR4][R10.64] ;  /* 0x000000040a0c7981 */ /* 0x000ea8000c1e9d00 */
[----:B------:R-:W3:Y:S04]  /*0340*/  LDG.E.128.CONSTANT R16, desc[UR4][R10.64+0x10] ;  /* 0x000010040a107981 */ /* 0x000ee8000c1e9d00 */
[----:B------:R0:W4:Y:S01]  /*0350*/  LDG.E.128.CONSTANT R20, desc[UR4][R10.64+0x20] ;  /* 0x000020040a147981 */ /* 0x000122000c1e9d00 */
[----:B------:R-:W-:Y:S01]  /*0360*/  LOP3.LUT R4, R0, 0x1, RZ, 0xc0, !PT ;  /* 0x0000000100047812 */ /* 0x000fe200078ec0ff */
[----:B------:R-:W-:Y:S01]  /*0370*/  IMAD.MOV.U32 R24, RZ, RZ, 0x20fd8164 ;  /* 0x20fd8164ff187424 */ /* 0x000fe200078e00ff */
[----:B------:R-:W-:Y:S01]  /*0380*/  DADD R6, R6, 1 ;  /* 0x3ff0000006067429 */ /* 0x000fe20000000000 */
[----:B------:R-:W-:Y:S01]  /*0390*/  IMAD.MOV.U32 R9, RZ, RZ, 0x3da8ff83 ;  /* 0x3da8ff83ff097424 */ /* 0x000fe200078e00ff */
[----:B------:R-:W-:Y:S01]  /*03a0*/  ISETP.NE.U32.AND P0, PT, R4, 0x1, PT ;  /* 0x000000010400780c */ /* 0x000fe20003f05070 */
[----:B------:R-:W-:-:S03]  /*03b0*/  DMUL R4, R2, R2 ;  /* 0x0000000202047228 */ /* 0x000fc60000000000 */
[----:B------:R-:W-:Y:S01]  /*03c0*/  FSEL R24, R24, -8.06006814911005101289e+34, !P0 ;  /* 0xf9785eba18187808 */ /* 0x000fe20004000000 */
[----:B0-----:R-:W0:Y:S01]  /*03d0*/  LDC.64 R10, c[0x0][0x390] ;  /* 0x0000e400ff0a7b82 */ /* 0x001e220000000a00 */
[----:B------:R-:W-:Y:S01]  /*03e0*/  FSEL R25, -R9, 0.11223486810922622681, !P0 ;  /* 0x3de5db6509197808 */ /* 0x000fe20004000100 */
[----:B0-----:R-:W-:-:S05]  /*03f0*/  IMAD.WIDE R8, R8, 0x8, R10 ;  /* 0x0000000808087825 */ /* 0x001fca00078e020a */
[----:B--2---:R-:W-:-:S08]  /*0400*/  DFMA R12, R4, R24, R12 ;  /* 0x00000018040c722b */ /* 0x004fd0000000000c */
[----:B------:R-:W-:-:S08]  /*0410*/  DFMA R12, R4, R12, R14 ;  /* 0x0000000c040c722b */ /* 0x000fd0000000000e */
[----:B---3--:R-:W-:-:S08]  /*0420*/  DFMA R12, R4, R12, R16 ;  /* 0x0000000c040c722b */ /* 0x008fd00000000010 */
[----:B------:R-:W-:-:S08]  /*0430*/  DFMA R12, R4, R12, R18 ;  /* 0x0000000c040c722b */ /* 0x000fd00000000012 */
[----:B----4-:R-:W-:-:S08]  /*0440*/  DFMA R12, R4, R12, R20 ;  /* 0x0000000c040c722b */ /* 0x010fd00000000014 */
[----:B------:R-:W-:-:S08]  /*0450*/  DFMA R12, R4, R12, R22 ;  /* 0x0000000c040c722b */ /* 0x000fd00000000016 */
[----:B------:R-:W-:Y:S02]  /*0460*/  DFMA R2, R12, R2, R2 ;  /* 0x000000020c02722b */ /* 0x000fe40000000002 */
[----:B------:R-:W-:-:S10]  /*0470*/  DFMA R4, R4, R12, 1 ;  /* 0x3ff000000404742b */ /* 0x000fd4000000000c */
[----:B------:R-:W-:Y:S02]  /*0480*/  FSEL R4, R4, R2, !P0 ;  /* 0x0000000204047208 */ /* 0x000fe40004000000 */
[----:B------:R-:W-:Y:S02]  /*0490*/  FSEL R5, R5, R3, !P0 ;  /* 0x0000000305057208 */ /* 0x000fe40004000000 */
[----:B------:R-:W-:-:S04]  /*04a0*/  LOP3.LUT P0, RZ, R0, 0x2, RZ, 0xc0, !PT ;  /* 0x0000000200ff7812 */ /* 0x000fc8000780c0ff */
[----:B------:R-:W-:-:S10]  /*04b0*/  DADD R2, RZ, -R4 ;  /* 0x00000000ff027229 */ /* 0x000fd40000000804 */
[----:B------:R-:W-:Y:S02]  /*04c0*/  FSEL R2, R4, R2, !P0 ;  /* 0x0000000204027208 */ /* 0x000fe40004000000 */
[----:B------:R-:W-:-:S06]  /*04d0*/  FSEL R3, R5, R3, !P0 ;  /* 0x0000000305037208 */ /* 0x000fcc0004000000 */
[----:B------:R-:W-:-:S07]  /*04e0*/  DADD R6, R6, R2 ;  /* 0x0000000006067229 */ /* 0x000fce0000000002 */
[----:B------:R-:W-:Y:S01]  /*04f0*/  STG.E.64 desc[UR4][R8.64], R6 ;  /* 0x0000000608007986 */ /* 0x000fe2000c101b04 */
[----:B------:R-:W-:Y:S05]  /*0500*/  EXIT ;  /* 0x000000000000794d */ /* 0x000fea0003800000 */
        .type           $_Z8findAreaPiPdS0_S0_S0_$__internal_trig_reduction_slowpathd,@function
        .size           $_Z8findAreaPiPdS0_S0_S0_$__internal_trig_reduction_slowpathd,(.L_x_10 - $_Z8findAreaPiPdS0_S0_S0_$__internal_trig_reduction_slowpathd)
$_Z8findAreaPiPdS0_S0_S0_$__internal_trig_reduction_slowpathd:
[--C-:B------:R-:W-:Y:S01]  /*0510*/  SHF.R.U32.HI R0, RZ, 0x14, R5.reuse ;  /* 0x00000014ff007819 */ /* 0x100fe20000011605 */
[----:B------:R-:W-:Y:S02]  /*0520*/  IMAD.MOV.U32 R11, RZ, RZ, R4 ;  /* 0x000000ffff0b7224 */ /* 0x000fe400078e0004 */
[----:B------:R-:W-:Y:S01]  /*0530*/  IMAD.MOV.U32 R16, RZ, RZ, R5 ;  /* 0x000000ffff107224 */ /* 0x000fe200078e0005 */
[----:B------:R-:W-:Y:S01]  /*0540*/  LOP3.LUT R2, R0, 0x7ff, RZ, 0xc0, !PT ;  /* 0x000007ff00027812 */ /* 0x000fe200078ec0ff */
[----:B------:R-:W-:-:S03]  /*0550*/  IMAD.MOV.U32 R3, RZ, RZ, RZ ;  /* 0x000000ffff037224 */ /* 0x000fc600078e00ff */
[----:B------:R-:W-:-:S13]  /*0560*/  ISETP.NE.AND P0, PT, R2, 0x7ff, PT ;  /* 0x000007ff0200780c */ /* 0x000fda0003f05270 */
[----:B------:R-:W-:Y:S05]  /*0570*/  @!P0 BRA `(.L_x_2) ;  /* 0x0000000800508947 */ /* 0x000fea0003800000 */
[----:B------:R-:W-:Y:S01]  /*0580*/  VIADD R2, R2, 0xfffffc00 ;  /* 0xfffffc0002027836 */ /* 0x000fe20000000000 */
[----:B------:R-:W-:Y:S01]  /*0590*/  BSSY.RECONVERGENT B1, `(.L_x_3) ;  /* 0x0000031000017945 */ /* 0x000fe20003800200 */
[----:B------:R-:W-:Y:S01]  /*05a0*/  IMAD.MOV.U32 R9, RZ, RZ, R5 ;  /* 0x000000ffff097224 */ /* 0x000fe200078e0005 */
[----:B------:R-:W-:Y:S02]  /*05b0*/  CS2R R12, SRZ ;  /* 0x00000000000c7805 */ /* 0x000fe4000001ff00 */
[----:B------:R-:W-:Y:S02]  /*05c0*/  SHF.R.U32.HI R17, RZ, 0x6, R2 ;  /* 0x00000006ff117819 */ /* 0x000fe40000011602 */
[----:B------:R-:W-:Y:S02]  /*05d0*/  ISETP.GE.U32.AND P0, PT, R2, 0x80, PT ;  /* 0x000000800200780c */ /* 0x000fe40003f06070 */
[C---:B------:R-:W-:Y:S02]  /*05e0*/  IADD3 R4, PT, PT, -R17.reuse, 0x13, RZ ;  /* 0x0000001311047810 */ /* 0x040fe40007ffe1ff */
[----:B------:R-:W-:-:S02]  /*05f0*/  IADD3 R2, PT, PT, -R17, 0xf, RZ ;  /* 0x0000000f11027810 */ /* 0x000fc40007ffe1ff */
[----:B------:R-:W-:-:S04]  /*0600*/  SEL R4, R4, 0x12, P0 ;  /* 0x0000001204047807 */ /* 0x000fc80000000000 */
[----:B------:R-:W-:-:S13]  /*0610*/  ISETP.GE.AND P0, PT, R2, R4, PT ;  /* 0x000000040200720c */ /* 0x000fda0003f06270 */
[----:B------:R-:W-:Y:S05]  /*0620*/  @P0 BRA `(.L_x_4) ;  /* 0x00000000009c0947 */ /* 0x000fea0003800000 */
[----:B------:R-:W0:Y:S01]  /*0630*/  LDC.64 R14, c[0x0][0x358] ;  /* 0x0000d600ff0e7b82 */ /* 0x000e220000000a00 */
[C---:B------:R-:W-:Y:S01]  /*0640*/  SHF.L.U64.HI R19, R11.reuse, 0xb, R16 ;  /* 0x0000000b0b137819 */ /* 0x040fe20000010210 */
[----:B------:R-:W-:Y:S01]  /*0650*/  BSSY.RECONVERGENT B2, `(.L_x_5) ;  /* 0x0000023000027945 */ /* 0x000fe20003800200 */
[----:B------:R-:W-:Y:S01]  /*0660*/  IMAD.SHL.U32 R11, R11, 0x800, RZ ;  /* 0x000008000b0b7824 */ /* 0x000fe200078e00ff */
[----:B------:R-:W-:Y:S01]  /*0670*/  IADD3 R16, PT, PT, RZ, -R17, -R4 ;  /* 0x80000011ff107210 */ /* 0x000fe20007ffe804 */
[----:B------:R-:W-:Y:S01]  /*0680*/  IMAD.MOV.U32 R5, RZ, RZ, R2 ;  /* 0x000000ffff057224 */ /* 0x000fe200078e0002 */
[----:B------:R-:W-:Y:S01]  /*0690*/  CS2R R12, SRZ ;  /* 0x00000000000c7805 */ /* 0x000fe2000001ff00 */
[----:B------:R-:W-:Y:S01]  /*06a0*/  IMAD.MOV.U32 R18, RZ, RZ, RZ ;  /* 0x000000ffff127224 */ /* 0x000fe200078e00ff */
[----:B------:R-:W-:-:S07]  /*06b0*/  LOP3.LUT R19, R19, 0x80000000, RZ, 0xfc, !PT ;  /* 0x8000000013137812 */ /* 0x000fce00078efcff */
.L_x_6:
[----:B------:R-:W1:Y:S01]  /*06c0*/  LDC.64 R2, c[0x4][RZ] ;  /* 0x01000000ff027b82 */ /* 0x000e620000000a00 */
[----:B0-----:R-:W-:Y:S02]  /*06d0*/  R2UR UR6, R14 ;  /* 0x000000000e0672ca */ /* 0x001fe400000e0000 */
[----:B------:R-:W-:Y:S01]  /*06e0*/  R2UR UR7, R15 ;  /* 0x000000000f0772ca */ /* 0x000fe200000e0000 */
[----:B-1----:R-:W-:-:S12]  /*06f0*/  IMAD.WIDE R2, R5, 0x8, R2 ;  /* 0x0000000805027825 */ /* 0x002fd800078e0202 */
[----:B------:R-:W2:Y:S01]  /*0700*/  LDG.E.64.CONSTANT R2, desc[UR6][R2.64] ;  /* 0x0000000602027981 */ /* 0x000ea2000c1e9b00 */
[----:B------:R-:W-:Y:S02]  /*0710*/  VIADD R16, R16, 0x1 ;  /* 0x0000000110107836 */ /* 0x000fe40000000000 */
[----:B------:R-:W-:Y:S02]  /*0720*/  VIADD R5, R5, 0x1 ;  /* 0x0000000105057836 */ /* 0x000fe40000000000 */
[----:B--2---:R-:W-:-:S04]  /*0730*/  IMAD.WIDE.U32 R12, P2, R2, R11, R12 ;  /* 0x0000000b020c7225 */ /* 0x004fc8000784000c */
[----:B------:R-:W-:Y:S02]  /*0740*/  IMAD R21, R2, R19, RZ ;  /* 0x0000001302157224 */ /* 0x000fe400078e02ff */
[CC--:B------:R-:W-:Y:S02]  /*0750*/  IMAD R20, R3.reuse, R11.reuse, RZ ;  /* 0x0000000b03147224 */ /* 0x0c0fe400078e02ff */
[----:B------:R-:W-:Y:S01]  /*0760*/  IMAD.HI.U32 R23, R3, R11, RZ ;  /* 0x0000000b03177227 */ /* 0x000fe200078e00ff */
[----:B------:R-:W-:-:S03]  /*0770*/  IADD3 R13, P0, PT, R21, R13, RZ ;  /* 0x0000000d150d7210 */ /* 0x000fc60007f1e0ff */
[----:B------:R-:W-:Y:S01]  /*0780*/  IMAD R21, R18, 0x8, R1 ;  /* 0x0000000812157824 */ /* 0x000fe200078e0201 */
[----:B------:R-:W-:Y:S01]  /*0790*/  IADD3 R13, P1, PT, R20, R13, RZ ;  /* 0x0000000d140d7210 */ /* 0x000fe20007f3e0ff */
[----:B------:R-:W-:-:S04]  /*07a0*/  IMAD.HI.U32 R20, R2, R19, RZ ;  /* 0x0000001302147227 */ /* 0x000fc800078e00ff */
[----:B------:R-:W-:Y:S01]  /*07b0*/  IMAD.X R2, RZ, RZ, R20, P2 ;  /* 0x000000ffff027224 */ /* 0x000fe200010e0614 */
[----:B------:R0:W-:Y:S01]  /*07c0*/  STL.64 [R21], R12 ;  /* 0x0000000c15007387 */ /* 0x0001e20000100a00 */
[----:B------:R-:W-:-:S03]  /*07d0*/  IMAD.HI.U32 R20, R3, R19, RZ ;  /* 0x0000001303147227 */ /* 0x000fc600078e00ff */
[----:B------:R-:W-:Y:S01]  /*07e0*/  IADD3.X R2, P0, PT, R23, R2, RZ, P0, !PT ;  /* 0x0000000217027210 */ /* 0x000fe2000071e4ff */
[----:B------:R-:W-:Y:S02]  /*07f0*/  IMAD R3, R3, R19, RZ ;  /* 0x0000001303037224 */ /* 0x000fe400078e02ff */
[----:B------:R-:W-:-:S03]  /*0800*/  VIADD R18, R18, 0x1 ;  /* 0x0000000112127836 */ /* 0x000fc60000000000 */
[----:B------:R-:W-:Y:S01]  /*0810*/  IADD3.X R3, P1, PT, R3, R2, RZ, P1, !PT ;  /* 0x0000000203037210 */ /* 0x000fe20000f3e4ff */
[----:B------:R-:W-:Y:S01]  /*0820*/  IMAD.X R2, RZ, RZ, R20, P0 ;  /* 0x000000ffff027224 */ /* 0x000fe200000e0614 */
[----:B------:R-:W-:-:S03]  /*0830*/  ISETP.NE.AND P0, PT, R16, -0xf, PT ;  /* 0xfffffff11000780c */ /* 0x000fc60003f05270 */
[----:B------:R-:W-:Y:S02]  /*0840*/  IMAD.X R2, RZ, RZ, R2, P1 ;  /* 0x000000ffff027224 */ /* 0x000fe400008e0602 */
[----:B0-----:R-:W-:Y:S02]  /*0850*/  IMAD.MOV.U32 R12, RZ, RZ, R3 ;  /* 0x000000ffff0c7224 */ /* 0x001fe400078e0003 */
[----:B------:R-:W-:-:S06]  /*0860*/  IMAD.MOV.U32 R13, RZ, RZ, R2 ;  /* 0x000000ffff0d7224 */ /* 0x000fcc00078e0002 */
[----:B------:R-:W-:Y:S05]  /*0870*/  @P0 BRA `(.L_x_6) ;  /* 0xfffffffc00900947 */ /* 0x000fea000383ffff */
[----:B------:R-:W-:Y:S05]  /*0880*/  BSYNC.RECONVERGENT B2 ;  /* 0x0000000000027941 */ /* 0x000fea0003800200 */
.L_x_5:
[----:B------:R-:W-:-:S07]  /*0890*/  IMAD.MOV.U32 R2, RZ, RZ, R4 ;  /* 0x000000ffff027224 */ /* 0x000fce00078e0004 */
.L_x_4:
[----:B------:R-:W-:Y:S05]  /*08a0*/  BSYNC.RECONVERGENT B1 ;  /* 0x0000000000017941 */ /* 0x000fea0003800200 */
.L_x_3:
[----:B------:R-:W-:Y:S01]  /*08b0*/  LOP3.LUT P0, R23, R0, 0x3f, RZ, 0xc0, !PT ;  /* 0x0000003f00177812 */ /* 0x000fe2000780c0ff */
[----:B------:R-:W-:-:S04]  /*08c0*/  IMAD.IADD R2, R17, 0x1, R2 ;  /* 0x0000000111027824 */ /* 0x000fc800078e0202 */
[----:B------:R-:W-:-:S05]  /*08d0*/  IMAD.U32 R25, R2, 0x8, R1 ;  /* 0x0000000802197824 */ /* 0x000fca00078e0001 */
[----:B------:R0:W-:Y:S04]  /*08e0*/  STL.64 [R25+-0x78], R12 ;  /* 0xffff880c19007387 */ /* 0x0001e80000100a00 */
[----:B------:R-:W2:Y:S04]  /*08f0*/  @P0 LDL.64 R14, [R1+0x8] ;  /* 0x00000800010e0983 */ /* 0x000ea80000100a00 */
[----:B------:R-:W3:Y:S04]  /*0900*/  LDL.64 R4, [R1+0x10] ;  /* 0x0000100001047983 */ /* 0x000ee80000100a00 */
[----:B------:R-:W4:Y:S01]  /*0910*/  LDL.64 R2, [R1+0x18] ;  /* 0x0000180001027983 */ /* 0x000f220000100a00 */
[----:B------:R-:W-:Y:S01]  /*0920*/  @P0 LOP3.LUT R0, R0, 0x3f, RZ, 0xc, !PT ;  /* 0x0000003f00000812 */ /* 0x000fe200078e0cff */
[----:B------:R-:W-:Y:S01]  /*0930*/  BSSY.RECONVERGENT B1, `(.L_x_7) ;  /* 0x0000034000017945 */ /* 0x000fe20003800200 */
[----:B--2---:R-:W-:-:S02]  /*0940*/  @P0 SHF.R.U64 R11, R14, 0x1, R15 ;  /* 0x000000010e0b0819 */ /* 0x004fc4000000120f */
[----:B------:R-:W-:Y:S02]  /*0950*/  @P0 SHF.R.U32.HI R15, RZ, 0x1, R15 ;  /* 0x00000001ff0f0819 */ /* 0x000fe4000001160f */
[CC--:B---3--:R-:W-:Y:S02]  /*0960*/  @P0 SHF.L.U32 R14, R4.reuse, R23.reuse, RZ ;  /* 0x00000017040e0219 */ /* 0x0c8fe400000006ff */
[----:B------:R-:W-:Y:S02]  /*0970*/  @P0 SHF.R.U64 R11, R11, R0, R15 ;  /* 0x000000000b0b0219 */ /* 0x000fe4000000120f */
[--C-:B------:R-:W-:Y:S02]  /*0980*/  @P0 SHF.R.U32.HI R21, RZ, 0x1, R5.reuse ;  /* 0x00000001ff150819 */ /* 0x100fe40000011605 */
[C-C-:B------:R-:W-:Y:S02]  /*0990*/  @P0 SHF.R.U64 R19, R4.reuse, 0x1, R5.reuse ;  /* 0x0000000104130819 */ /* 0x140fe40000001205 */
[----:B------:R-:W-:-:S02]  /*09a0*/  @P0 SHF.L.U64.HI R17, R4, R23, R5 ;  /* 0x0000001704110219 */ /* 0x000fc40000010205 */
[-C--:B0-----:R-:W-:Y:S02]  /*09b0*/  @P0 SHF.R.U32.HI R12, RZ, R0.reuse, R15 ;  /* 0x00000000ff0c0219 */ /* 0x081fe4000001160f */
[----:B------:R-:W-:Y:S02]  /*09c0*/  @P0 LOP3.LUT R4, R14, R11, RZ, 0xfc, !PT ;  /* 0x0000000b0e040212 */ /* 0x000fe400078efcff */
[-C--:B----4-:R-:W-:Y:S02]  /*09d0*/  @P0 SHF.L.U32 R13, R2, R23.reuse, RZ ;  /* 0x00000017020d0219 */ /* 0x090fe400000006ff */
[----:B------:R-:W-:Y:S01]  /*09e0*/  @P0 SHF.R.U64 R16, R19, R0, R21 ;  /* 0x0000000013100219 */ /* 0x000fe20000001215 */
[----:B------:R-:W-:Y:S01]  /*09f0*/  IMAD.SHL.U32 R14, R4, 0x4, RZ ;  /* 0x00000004040e7824 */ /* 0x000fe200078e00ff */
[----:B------:R-:W-:Y:S02]  /*0a00*/  @P0 LOP3.LUT R5, R17, R12, RZ, 0xfc, !PT ;  /* 0x0000000c11050212 */ /* 0x000fe400078efcff */
[----:B------:R-:W-:-:S02]  /*0a10*/  @P0 SHF.L.U64.HI R23, R2, R23, R3 ;  /* 0x0000001702170219 */ /* 0x000fc40000010203 */
[----:B------:R-:W-:Y:S02]  /*0a20*/  @P0 LOP3.LUT R2, R13, R16, RZ, 0xfc, !PT ;  /* 0x000000100d020212 */ /* 0x000fe400078efcff */
[----:B------:R-:W-:Y:S02]  /*0a30*/  @P0 SHF.R.U32.HI R0, RZ, R0, R21 ;  /* 0x00000000ff000219 */ /* 0x000fe40000011615 */
[----:B------:R-:W-:Y:S02]  /*0a40*/  SHF.L.U64.HI R16, R4, 0x2, R5 ;  /* 0x0000000204107819 */ /* 0x000fe40000010205 */
[----:B------:R-:W-:Y:S02]  /*0a50*/  @P0 LOP3.LUT R3, R23, R0, RZ, 0xfc, !PT ;  /* 0x0000000017030212 */ /* 0x000fe400078efcff */
[----:B------:R-:W-:Y:S02]  /*0a60*/  SHF.L.W.U32.HI R5, R5, 0x2, R2 ;  /* 0x0000000205057819 */ /* 0x000fe40000010e02 */
[----:B------:R-:W-:-:S02]  /*0a70*/  IADD3 RZ, P0, PT, RZ, -R14, RZ ;  /* 0x8000000effff7210 */ /* 0x000fc40007f1e0ff */
[----:B------:R-:W-:Y:S02]  /*0a80*/  LOP3.LUT R0, RZ, R16, RZ, 0x33, !PT ;  /* 0x00000010ff007212 */ /* 0x000fe400078e33ff */
[----:B------:R-:W-:Y:S02]  /*0a90*/  SHF.L.W.U32.HI R2, R2, 0x2, R3 ;  /* 0x0000000202027819 */ /* 0x000fe40000010e03 */
[----:B------:R-:W-:Y:S02]  /*0aa0*/  LOP3.LUT R4, RZ, R5, RZ, 0x33, !PT ;  /* 0x00000005ff047212 */ /* 0x000fe400078e33ff */
[----:B------:R-:W-:Y:S02]  /*0ab0*/  IADD3.X R11, P0, PT, RZ, R0, RZ, P0, !PT ;  /* 0x00000000ff0b7210 */ /* 0x000fe4000071e4ff */
[----:B------:R-:W-:Y:S02]  /*0ac0*/  LOP3.LUT R12, RZ, R2, RZ, 0x33, !PT ;  /* 0x00000002ff0c7212 */ /* 0x000fe400078e33ff */
[----:B------:R-:W-:-:S02]  /*0ad0*/  IADD3.X R0, P1, PT, RZ, R4, RZ, P0, !PT ;  /* 0x00000004ff007210 */ /* 0x000fc4000073e4ff */
[----:B------:R-:W-:-:S03]  /*0ae0*/  ISETP.GT.U32.AND P2, PT, R5, -0x1, PT ;  /* 0xffffffff0500780c */ /* 0x000fc60003f44070 */
[----:B------:R-:W-:Y:S01]  /*0af0*/  IMAD.X R13, RZ, RZ, R12, P1 ;  /* 0x000000ffff0d7224 */ /* 0x000fe200008e060c */
[----:B------:R-:W-:-:S04]  /*0b00*/  ISETP.GT.AND.EX P0, PT, R2, -0x1, PT, P2 ;  /* 0xffffffff0200780c */ /* 0x000fc80003f04320 */
[----:B------:R-:W-:Y:S02]  /*0b10*/  SEL R4, R2, R13, P0 ;  /* 0x0000000d02047207 */ /* 0x000fe40000000000 */
[----:B------:R-:W-:Y:S02]  /*0b20*/  SEL R15, R5, R0, P0 ;  /* 0x00000000050f7207 */ /* 0x000fe40000000000 */
[----:B------:R-:W-:Y:S02]  /*0b30*/  ISETP.NE.U32.AND P1, PT, R4, RZ, PT ;  /* 0x000000ff0400720c */ /* 0x000fe40003f25070 */
[----:B------:R-:W-:Y:S02]  /*0b40*/  SEL R11, R16, R11, P0 ;  /* 0x0000000b100b7207 */ /* 0x000fe40000000000 */
[----:B------:R-:W-:Y:S01]  /*0b50*/  SEL R5, R15, R4, !P1 ;  /* 0x000000040f057207 */ /* 0x000fe20004800000 */
[----:B------:R-:W-:-:S05]  /*0b60*/  @!P0 IMAD.MOV R14, RZ, RZ, -R14 ;  /* 0x000000ffff0e8224 */ /* 0x000fca00078e0a0e */
[----:B------:R-:W0:Y:S02]  /*0b70*/  FLO.U32 R5, R5 ;  /* 0x0000000500057300 */ /* 0x000e2400000e0000 */
[C---:B0-----:R-:W-:Y:S02]  /*0b80*/  IADD3 R12, PT, PT, -R5.reuse, 0x1f, RZ ;  /* 0x0000001f050c7810 */ /* 0x041fe40007ffe1ff */
[----:B------:R-:W-:-:S03]  /*0b90*/  IADD3 R0, PT, PT, -R5, 0x3f, RZ ;  /* 0x0000003f05007810 */ /* 0x000fc60007ffe1ff */
[----:B------:R-:W-:-:S05]  /*0ba0*/  @P1 IMAD.MOV R0, RZ, RZ, R12 ;  /* 0x000000ffff001224 */ /* 0x000fca00078e020c */
[----:B------:R-:W-:-:S13]  /*0bb0*/  ISETP.NE.AND P1, PT, R0, RZ, PT ;  /* 0x000000ff0000720c */ /* 0x000fda0003f25270 */
[----:B------:R-:W-:Y:S05]  /*0bc0*/  @!P1 BRA `(.L_x_8) ;  /* 0x0000000000289947 */ /* 0x000fea0003800000 */
[--C-:B------:R-:W-:Y:S02]  /*0bd0*/  SHF.R.U64 R12, R14, 0x1, R11.reuse ;  /* 0x000000010e0c7819 */ /* 0x100fe4000000120b */
[C---:B------:R-:W-:Y:S02]  /*0be0*/  LOP3.LUT R5, R0.reuse, 0x3f, RZ, 0xc0, !PT ;  /* 0x0000003f00057812 */ /* 0x040fe400078ec0ff */
[----:B------:R-:W-:Y:S02]  /*0bf0*/  SHF.R.U32.HI R14, RZ, 0x1, R11 ;  /* 0x00000001ff0e7819 */ /* 0x000fe4000001160b */
[----:B------:R-:W-:Y:S02]  /*0c00*/  LOP3.LUT R11, R0, 0x3f, RZ, 0xc, !PT ;  /* 0x0000003f000b7812 */ /* 0x000fe400078e0cff */
[CC--:B------:R-:W-:Y:S02]  /*0c10*/  SHF.L.U64.HI R16, R15.reuse, R5.reuse, R4 ;  /* 0x000000050f107219 */ /* 0x0c0fe40000010204 */
[----:B------:R-:W-:-:S02]  /*0c20*/  SHF.L.U32 R5, R15, R5, RZ ;  /* 0x000000050f057219 */ /* 0x000fc400000006ff */
[-CC-:B------:R-:W-:Y:S02]  /*0c30*/  SHF.R.U64 R4, R12, R11.reuse, R14.reuse ;  /* 0x0000000b0c047219 */ /* 0x180fe4000000120e */
[----:B------:R-:W-:Y:S02]  /*0c40*/  SHF.R.U32.HI R11, RZ, R11, R14 ;  /* 0x0000000bff0b7219 */ /* 0x000fe4000001160e */
[----:B------:R-:W-:Y:S02]  /*0c50*/  LOP3.LUT R15, R5, R4, RZ, 0xfc, !PT ;  /* 0x00000004050f7212 */ /* 0x000fe400078efcff */
[----:B------:R-:W-:-:S07]  /*0c60*/  LOP3.LUT R4, R16, R11, RZ, 0xfc, !PT ;  /* 0x0000000b10047212 */ /* 0x000fce00078efcff */
.L_x_8:
[----:B------:R-:W-:Y:S05]  /*0c70*/  BSYNC.RECONVERGENT B1 ;  /* 0x0000000000017941 */ /* 0x000fea0003800200 */
.L_x_7:
[----:B------:R-:W-:Y:S01]  /*0c80*/  IMAD.WIDE.U32 R16, R15, 0x2168c235, RZ ;  /* 0x2168c2350f107825 */ /* 0x000fe200078e00ff */
[----:B------:R-:W-:-:S03]  /*0c90*/  SHF.R.U32.HI R3, RZ, 0x1e, R3 ;  /* 0x0000001eff037819 */ /* 0x000fc60000011603 */
[----:B------:R-:W-:Y:S01]  /*0ca0*/  IMAD.MOV.U32 R12, RZ, RZ, R17 ;  /* 0x000000ffff0c7224 */ /* 0x000fe200078e0011 */
[----:B------:R-:W-:Y:S01]  /*0cb0*/  IADD3 RZ, P1, PT, R16, R16, RZ ;  /* 0x0000001010ff7210 */ /* 0x000fe20007f3e0ff */
[----:B------:R-:W-:Y:S01]  /*0cc0*/  IMAD.MOV.U32 R13, RZ, RZ, RZ ;  /* 0x000000ffff0d7224 */ /* 0x000fe200078e00ff */
[----:B------:R-:W-:Y:S01]  /*0cd0*/  LEA.HI R3, R2, R3, RZ, 0x1 ;  /* 0x0000000302037211 */ /* 0x000fe200078f08ff */
[----:B------:R-:W-:-:S04]  /*0ce0*/  IMAD.HI.U32 R5, R4, -0x36f0255e, RZ ;  /* 0xc90fdaa204057827 */ /* 0x000fc800078e00ff */
[----:B------:R-:W-:-:S04]  /*0cf0*/  IMAD.WIDE.U32 R12, R15, -0x36f0255e, R12 ;  /* 0xc90fdaa20f0c7825 */ /* 0x000fc800078e000c */
[C---:B------:R-:W-:Y:S02]  /*0d00*/  IMAD R11, R4.reuse, -0x36f0255e, RZ ;  /* 0xc90fdaa2040b7824 */ /* 0x040fe400078e02ff */
[----:B------:R-:W-:-:S04]  /*0d10*/  IMAD.WIDE.U32 R12, P2, R4, 0x2168c235, R12 ;  /* 0x2168c235040c7825 */ /* 0x000fc8000784000c */
[----:B------:R-:W-:Y:S01]  /*0d20*/  IMAD.X R4, RZ, RZ, R5, P2 ;  /* 0x000000ffff047224 */ /* 0x000fe200010e0605 */
[----:B------:R-:W-:Y:S02]  /*0d30*/  IADD3 R5, P2, PT, R11, R13, RZ ;  /* 0x0000000d0b057210 */ /* 0x000fe40007f5e0ff */
[----:B------:R-:W-:Y:S02]  /*0d40*/  IADD3.X RZ, P1, PT, R12, R12, RZ, P1, !PT ;  /* 0x0000000c0cff7210 */ /* 0x000fe40000f3e4ff */
[C---:B------:R-:W-:Y:S01]  /*0d50*/  ISETP.GT.U32.AND P3, PT, R5.reuse, RZ, PT ;  /* 0x000000ff0500720c */ /* 0x040fe20003f64070 */
[----:B------:R-:W-:Y:S01]  /*0d60*/  IMAD.X R4, RZ, RZ, R4, P2 ;  /* 0x000000ffff047224 */ /* 0x000fe200010e0604 */
[----:B------:R-:W-:-:S04]  /*0d70*/  IADD3.X R12, P2, PT, R5, R5, RZ, P1, !PT ;  /* 0x00000005050c7210 */ /* 0x000fc80000f5e4ff */
[C---:B------:R-:W-:Y:S01]  /*0d80*/  ISETP.GT.AND.EX P1, PT, R4.reuse, RZ, PT, P3 ;  /* 0x000000ff0400720c */ /* 0x040fe20003f24330 */
[----:B------:R-:W-:-:S03]  /*0d90*/  IMAD.X R11, R4, 0x1, R4, P2 ;  /* 0x00000001040b7824 */ /* 0x000fc600010e0604 */
[----:B------:R-:W-:Y:S02]  /*0da0*/  SEL R12, R12, R5, P1 ;  /* 0x000000050c0c7207 */ /* 0x000fe40000800000 */
[----:B------:R-:W-:Y:S02]  /*0db0*/  SEL R5, R11, R4, P1 ;  /* 0x000000040b057207 */ /* 0x000fe40000800000 */
[----:B------:R-:W-:Y:S02]  /*0dc0*/  IADD3 R4, P2, PT, R12, 0x1, RZ ;  /* 0x000000010c047810 */ /* 0x000fe40007f5e0ff */
[----:B------:R-:W-:Y:S02]  /*0dd0*/  SEL R11, RZ, 0xffffffff, !P1 ;  /* 0xffffffffff0b7807 */ /* 0x000fe40004800000 */
[----:B------:R-:W-:Y:S01]  /*0de0*/  LOP3.LUT P1, R9, R9, 0x80000000, RZ, 0xc0, !PT ;  /* 0x8000000009097812 */ /* 0x000fe2000782c0ff */
[----:B------:R-:W-:Y:S02]  /*0df0*/  IMAD.X R5, RZ, RZ, R5, P2 ;  /* 0x000000ffff057224 */ /* 0x000fe400010e0605 */
[----:B------:R-:W-:Y:S01]  /*0e00*/  IMAD.IADD R0, R11, 0x1, -R0 ;  /* 0x000000010b007824 */ /* 0x000fe200078e0a00 */
[----:B------:R-:W-:-:S02]  /*0e10*/  @!P0 LOP3.LUT R9, R9, 0x80000000, RZ, 0x3c, !PT ;  /* 0x8000000009098812 */ /* 0x000fc400078e3cff */
[----:B------:R-:W-:Y:S01]  /*0e20*/  SHF.R.U64 R4, R4, 0xa, R5 ;  /* 0x0000000a04047819 */ /* 0x000fe20000001205 */
[----:B------:R-:W-:-:S03]  /*0e30*/  IMAD.SHL.U32 R0, R0, 0x100000, RZ ;  /* 0x0010000000007824 */ /* 0x000fc600078e00ff */
[----:B------:R-:W-:-:S03]  /*0e40*/  IADD3 R4, P2, PT, R4, 0x1, RZ ;  /* 0x0000000104047810 */ /* 0x000fc60007f5e0ff */
[----:B------:R-:W-:Y:S01]  /*0e50*/  @P1 IMAD.MOV R3, RZ, RZ, -R3 ;  /* 0x000000ffff031224 */ /* 0x000fe200078e0a03 */
[----:B------:R-:W-:-:S04]  /*0e60*/  LEA.HI.X R5, R5, RZ, RZ, 0x16, P2 ;  /* 0x000000ff05057211 */ /* 0x000fc800010fb4ff */
[--C-:B------:R-:W-:Y:S02]  /*0e70*/  SHF.R.U64 R4, R4, 0x1, R5.reuse ;  /* 0x0000000104047819 */ /* 0x100fe40000001205 */
[----:B------:R-:W-:Y:S02]  /*0e80*/  SHF.R.U32.HI R5, RZ, 0x1, R5 ;  /* 0x00000001ff057819 */ /* 0x000fe40000011605 */
[----:B------:R-:W-:-:S04]  /*0e90*/  IADD3 R11, P2, P3, RZ, RZ, R4 ;  /* 0x000000ffff0b7210 */ /* 0x000fc80007b5e004 */
[----:B------:R-:W-:-:S04]  /*0ea0*/  IADD3.X R0, PT, PT, R0, 0x3fe00000, R5, P2, P3 ;  /* 0x3fe0000000007810 */ /* 0x000fc800017e6405 */
[----:B------:R-:W-:-:S07]  /*0eb0*/  LOP3.LUT R16, R0, R9, RZ, 0xfc, !PT ;  /* 0x0000000900107212 */ /* 0x000fce00078efcff */
.L_x_2:
[----:B------:R-:W-:Y:S02]  /*0ec0*/  IMAD.MOV.U32 R2, RZ, RZ, R11 ;  /* 0x000000ffff027224 */ /* 0x000fe400078e000b */
[----:B------:R-:W-:Y:S02]  /*0ed0*/  IMAD.MOV.U32 R11, RZ, RZ, 0x0 ;  /* 0x00000000ff0b7424 */ /* 0x000fe400078e00ff */
[----:B------:R-:W-:Y:S02]  /*0ee0*/  IMAD.MOV.U32 R0, RZ, RZ, R3 ;  /* 0x000000ffff007224 */ /* 0x000fe400078e0003 */
[----:B------:R-:W-:Y:S01]  /*0ef0*/  IMAD.MOV.U32 R3, RZ, RZ, R16 ;  /* 0x000000ffff037224 */ /* 0x000fe200078e0010 */
[----:B------:R-:W-:Y:S06]  /*0f00*/  RET.REL.NODEC R10 `(_Z8findAreaPiPdS0_S0_S0_) ;  /* 0xfffffff00a3c7950 */ /* 0x000fec0003c3ffff */
.L_x_9:
[----:B------:R-:W-:-:S00]  /*0f10*/  BRA `(.L_x_9) ;  /* 0xfffffffc00fc7947 */ /* 0x000fc0000383ffff */
[----:B------:R-:W-:-:S00]  /*0f20*/  NOP ;  /* 0x0000000000007918 */ /* 0x000fc00000000000 */
        /* <DEDUP_REMOVED lines=13> */
.L_x_10:


//--------------------- .nv.global.init           --------------------------
	.section	.nv.global.init,"aw",@progbits
	.align	16
.nv.global.init:
	.type		__cudart_sin_cos_coeffs,@object
	.size		__cudart_sin_cos_coeffs,(__cudart_i2opi_d - __cudart_sin_cos_coeffs)
__cudart_sin_cos_coeffs:
        /*0000*/ 	.byte	0x46, 0xd2, 0xb0, 0x2c, 0xf1, 0xe5, 0x5a, 0xbe, 0x92, 0xe3, 0xac, 0x69, 0xe3, 0x1d, 0xc7, 0x3e
        /*0010*/ 	.byte	0xa1, 0x62, 0xdb, 0x19, 0xa0, 0x01, 0x2a, 0xbf, 0x18, 0x08, 0x11, 0x11, 0x11, 0x11, 0x81, 0x3f
        /*0020*/ 	.byte	0x54, 0x55, 0x55, 0x55, 0x55, 0x55, 0xc5, 0xbf, 0x00, 0x00, 0x00, 0x00, 0x00, 0x00, 0x00, 0x00
        /*0030*/ 	.byte	0x00, 0x00, 0x00, 0x00, 0x00, 0x00, 0x00, 0x00, 0x64, 0x81, 0xfd, 0x20, 0x83, 0xff, 0xa8, 0xbd
        /*0040*/ 	.byte	0x28, 0x85, 0xef, 0xc1, 0xa7, 0xee, 0x21, 0x3e, 0xd9, 0xe6, 0x06, 0x8e, 0x4f, 0x7e, 0x92, 0xbe
        /*0050*/ 	.byte	0xe9, 0xbc, 0xdd, 0x19, 0xa0, 0x01, 0xfa, 0x3e, 0x47, 0x5d, 0xc1, 0x16, 0x6c, 0xc1, 0x56, 0xbf
        /*0060*/ 	.byte	0x51, 0x55, 0x55, 0x55, 0x55, 0x55, 0xa5, 0x3f, 0x00, 0x00, 0x00, 0x00, 0x00, 0x00, 0xe0, 0xbf
        /*0070*/ 	.byte	0x00, 0x00, 0x00, 0x00, 0x00, 0x00, 0xf0, 0x3f, 0x00, 0x00, 0x00, 0x00, 0x00, 0x00, 0x00, 0x00
	.type		__cudart_i2opi_d,@object
	.size		__cudart_i2opi_d,(.L_0 - __cudart_i2opi_d)
__cudart_i2opi_d:
        /* <DEDUP_REMOVED lines=9> */
.L_0:


//--------------------- .nv.shared.reserved.0     --------------------------
	.section	.nv.shared.reserved.0,"aw",@nobits
	.weak		__nv_reservedSMEM_offset_0_alias
	.size		__nv_reservedSMEM_offset_0_alias, 0, 64
	.other		__nv_reservedSMEM_offset_0_alias,@"STO_CUDA_RESERVED_SHARED STV_DEFAULT"
__nv_reservedSMEM_offset_0_alias:
	.zero		0
	.zero		64


//--------------------- .nv.constant0._Z8findAreaPiPdS0_S0_S0_ --------------------------
	.section	.nv.constant0._Z8findAreaPiPdS0_S0_S0_,"a",@progbits
	.sectionflags	@""
	.align	4
.nv.constant0._Z8findAreaPiPdS0_S0_S0_:
	.zero		936


//--------------------- SYMBOLS --------------------------

	.type		.nv.reservedSmem.offset0,@object
	.size		.nv.reservedSmem.offset0,0x4
